//
// Generated by NVIDIA NVVM Compiler
//
// Compiler Build ID: CL-36424714
// Cuda compilation tools, release 13.0, V13.0.88
// Based on NVVM 20.0.0
//

.version 9.0
.target sm_100
.address_size 64

	// .globl	_Z20matrixMultiplySimplePfS_S_i

.visible .entry _Z20matrixMultiplySimplePfS_S_i(
	.param .u64 .ptr .align 1 _Z20matrixMultiplySimplePfS_S_i_param_0,
	.param .u64 .ptr .align 1 _Z20matrixMultiplySimplePfS_S_i_param_1,
	.param .u64 .ptr .align 1 _Z20matrixMultiplySimplePfS_S_i_param_2,
	.param .u32 _Z20matrixMultiplySimplePfS_S_i_param_3
)
{
	.reg .pred 	%p<10>;
	.reg .b32 	%r<42>;
	.reg .b32 	%f<67>;
	.reg .b64 	%rd<67>;

	ld.param.u64 	%rd14, [_Z20matrixMultiplySimplePfS_S_i_param_0];
	ld.param.u64 	%rd15, [_Z20matrixMultiplySimplePfS_S_i_param_1];
	ld.param.u32 	%r19, [_Z20matrixMultiplySimplePfS_S_i_param_3];
	cvta.to.global.u64 	%rd1, %rd15;
	cvta.to.global.u64 	%rd2, %rd14;
	mov.u32 	%r20, %ctaid.x;
	mov.u32 	%r21, %ntid.x;
	mov.u32 	%r22, %tid.x;
	mad.lo.s32 	%r1, %r20, %r21, %r22;
	mov.u32 	%r23, %ctaid.y;
	mov.u32 	%r24, %ntid.y;
	mov.u32 	%r25, %tid.y;
	mad.lo.s32 	%r26, %r23, %r24, %r25;
	max.s32 	%r27, %r1, %r26;
	setp.ge.s32 	%p1, %r27, %r19;
	@%p1 bra 	$L__BB0_13;
	mul.lo.s32 	%r3, %r19, %r26;
	and.b32  	%r4, %r19, 7;
	setp.lt.u32 	%p2, %r19, 8;
	mov.f32 	%f66, 0f00000000;
	mov.b32 	%r40, 0;
	@%p2 bra 	$L__BB0_4;
	and.b32  	%r40, %r19, 2147483640;
	neg.s32 	%r38, %r40;
	mul.wide.s32 	%rd16, %r19, 4;
	add.s64 	%rd3, %rd1, %rd16;
	shl.b32 	%r7, %r19, 3;
	mul.wide.s32 	%rd17, %r19, 8;
	add.s64 	%rd4, %rd1, %rd17;
	mul.wide.s32 	%rd18, %r19, 12;
	add.s64 	%rd5, %rd1, %rd18;
	mul.wide.s32 	%rd19, %r19, 16;
	add.s64 	%rd6, %rd1, %rd19;
	mul.wide.s32 	%rd20, %r19, 20;
	add.s64 	%rd7, %rd1, %rd20;
	mul.wide.s32 	%rd21, %r19, 24;
	add.s64 	%rd8, %rd1, %rd21;
	mul.wide.s32 	%rd22, %r19, 28;
	add.s64 	%rd9, %rd1, %rd22;
	mul.wide.u32 	%rd23, %r3, 4;
	add.s64 	%rd24, %rd23, %rd2;
	add.s64 	%rd66, %rd24, 16;
	mov.f32 	%f66, 0f00000000;
	mov.u32 	%r37, %r1;
$L__BB0_3:
	.pragma "nounroll";
	mul.wide.s32 	%rd25, %r37, 4;
	add.s64 	%rd26, %rd3, %rd25;
	add.s64 	%rd27, %rd4, %rd25;
	add.s64 	%rd28, %rd5, %rd25;
	add.s64 	%rd29, %rd6, %rd25;
	add.s64 	%rd30, %rd7, %rd25;
	add.s64 	%rd31, %rd8, %rd25;
	add.s64 	%rd32, %rd9, %rd25;
	add.s64 	%rd33, %rd1, %rd25;
	ld.global.f32 	%f16, [%rd66+-16];
	ld.global.f32 	%f17, [%rd33];
	fma.rn.f32 	%f18, %f16, %f17, %f66;
	ld.global.f32 	%f19, [%rd66+-12];
	ld.global.f32 	%f20, [%rd26];
	fma.rn.f32 	%f21, %f19, %f20, %f18;
	ld.global.f32 	%f22, [%rd66+-8];
	ld.global.f32 	%f23, [%rd27];
	fma.rn.f32 	%f24, %f22, %f23, %f21;
	ld.global.f32 	%f25, [%rd66+-4];
	ld.global.f32 	%f26, [%rd28];
	fma.rn.f32 	%f27, %f25, %f26, %f24;
	ld.global.f32 	%f28, [%rd66];
	ld.global.f32 	%f29, [%rd29];
	fma.rn.f32 	%f30, %f28, %f29, %f27;
	ld.global.f32 	%f31, [%rd66+4];
	ld.global.f32 	%f32, [%rd30];
	fma.rn.f32 	%f33, %f31, %f32, %f30;
	ld.global.f32 	%f34, [%rd66+8];
	ld.global.f32 	%f35, [%rd31];
	fma.rn.f32 	%f36, %f34, %f35, %f33;
	ld.global.f32 	%f37, [%rd66+12];
	ld.global.f32 	%f38, [%rd32];
	fma.rn.f32 	%f66, %f37, %f38, %f36;
	add.s32 	%r38, %r38, 8;
	add.s32 	%r37, %r37, %r7;
	add.s64 	%rd66, %rd66, 32;
	setp.ne.s32 	%p3, %r38, 0;
	@%p3 bra 	$L__BB0_3;
$L__BB0_4:
	setp.eq.s32 	%p4, %r4, 0;
	@%p4 bra 	$L__BB0_12;
	and.b32  	%r13, %r19, 3;
	setp.lt.u32 	%p5, %r4, 4;
	@%p5 bra 	$L__BB0_7;
	add.s32 	%r29, %r40, %r3;
	mul.wide.u32 	%rd34, %r29, 4;
	add.s64 	%rd35, %rd2, %rd34;
	ld.global.f32 	%f40, [%rd35];
	mad.lo.s32 	%r30, %r40, %r19, %r1;
	mul.wide.s32 	%rd36, %r30, 4;
	add.s64 	%rd37, %rd1, %rd36;
	ld.global.f32 	%f41, [%rd37];
	fma.rn.f32 	%f42, %f40, %f41, %f66;
	cvt.u64.u32 	%rd38, %r3;
	cvt.u64.u32 	%rd39, %r40;
	add.s64 	%rd40, %rd39, %rd38;
	shl.b64 	%rd41, %rd40, 2;
	add.s64 	%rd42, %rd2, %rd41;
	ld.global.f32 	%f43, [%rd42+4];
	mul.wide.s32 	%rd43, %r19, 4;
	add.s64 	%rd44, %rd37, %rd43;
	ld.global.f32 	%f44, [%rd44];
	fma.rn.f32 	%f45, %f43, %f44, %f42;
	ld.global.f32 	%f46, [%rd42+8];
	add.s64 	%rd45, %rd44, %rd43;
	ld.global.f32 	%f47, [%rd45];
	fma.rn.f32 	%f48, %f46, %f47, %f45;
	ld.global.f32 	%f49, [%rd42+12];
	add.s64 	%rd46, %rd45, %rd43;
	ld.global.f32 	%f50, [%rd46];
	fma.rn.f32 	%f66, %f49, %f50, %f48;
	add.s32 	%r40, %r40, 4;
$L__BB0_7:
	setp.eq.s32 	%p6, %r13, 0;
	@%p6 bra 	$L__BB0_12;
	setp.eq.s32 	%p7, %r13, 1;
	@%p7 bra 	$L__BB0_10;
	add.s32 	%r31, %r40, %r3;
	mul.wide.u32 	%rd47, %r31, 4;
	add.s64 	%rd48, %rd2, %rd47;
	ld.global.f32 	%f52, [%rd48];
	mad.lo.s32 	%r32, %r40, %r19, %r1;
	mul.wide.s32 	%rd49, %r32, 4;
	add.s64 	%rd50, %rd1, %rd49;
	ld.global.f32 	%f53, [%rd50];
	fma.rn.f32 	%f54, %f52, %f53, %f66;
	cvt.u64.u32 	%rd51, %r3;
	cvt.u64.u32 	%rd52, %r40;
	add.s64 	%rd53, %rd52, %rd51;
	shl.b64 	%rd54, %rd53, 2;
	add.s64 	%rd55, %rd2, %rd54;
	ld.global.f32 	%f55, [%rd55+4];
	mul.wide.s32 	%rd56, %r19, 4;
	add.s64 	%rd57, %rd50, %rd56;
	ld.global.f32 	%f56, [%rd57];
	fma.rn.f32 	%f66, %f55, %f56, %f54;
	add.s32 	%r40, %r40, 2;
$L__BB0_10:
	and.b32  	%r33, %r19, 1;
	setp.eq.b32 	%p8, %r33, 1;
	not.pred 	%p9, %p8;
	@%p9 bra 	$L__BB0_12;
	add.s32 	%r34, %r40, %r3;
	mul.wide.u32 	%rd58, %r34, 4;
	add.s64 	%rd59, %rd2, %rd58;
	ld.global.f32 	%f57, [%rd59];
	mad.lo.s32 	%r35, %r40, %r19, %r1;
	mul.wide.s32 	%rd60, %r35, 4;
	add.s64 	%rd61, %rd1, %rd60;
	ld.global.f32 	%f58, [%rd61];
	fma.rn.f32 	%f66, %f57, %f58, %f66;
$L__BB0_12:
	ld.param.u64 	%rd65, [_Z20matrixMultiplySimplePfS_S_i_param_2];
	add.s32 	%r36, %r3, %r1;
	cvta.to.global.u64 	%rd62, %rd65;
	mul.wide.s32 	%rd63, %r36, 4;
	add.s64 	%rd64, %rd62, %rd63;
	st.global.f32 	[%rd64], %f66;
$L__BB0_13:
	ret;

}


// ===== COMPILED SASS (sm_100) =====

	.target	sm_100

	.elftype	@"ET_EXEC"


//--------------------- .note.nv.tkinfo           --------------------------
	.section	.note.nv.tkinfo,"",@"SHT_NOTE"
	.sectionflags	@"SHF_NOTE_NV_TKINFO"
	.tkinfo
        /*0018*/ 	.word	0x00000002
        /*0030*/ 	.string	""
        /*0030*/ 	.string	"ptxas"
        /*0030*/ 	.string	"Cuda compilation tools, release 13.0, V13.0.88"
        /*0030*/ 	.string	"Build cuda_13.0.r13.0/compiler.36424714_0"
        /*0030*/ 	.string	"-arch sm_100 -m 64 "



//--------------------- .note.nv.cuinfo           --------------------------
	.section	.note.nv.cuinfo,"",@"SHT_NOTE"
	.sectionflags	@"SHF_NOTE_NV_CUINFO"
        /*0018*/ 	.short	0x0002
        /*001a*/ 	.short	0x0064
        /*001c*/ 	.short	0x0082
	.zero		2


//--------------------- .nv.info                  --------------------------
	.section	.nv.info,"",@"SHT_CUDA_INFO"
	.align	4


	//----- nvinfo : EIATTR_REGCOUNT
	.align		4
        /*0000*/ 	.byte	0x04, 0x2f
        /*0002*/ 	.short	(.L_1 - .L_0)
	.align		4
.L_0:
        /*0004*/ 	.word	index@(_Z20matrixMultiplySimplePfS_S_i)
        /*0008*/ 	.word	0x0000001e


	//----- nvinfo : EIATTR_FRAME_SIZE
	.align		4
.L_1:
        /*000c*/ 	.byte	0x04, 0x11
        /*000e*/ 	.short	(.L_3 - .L_2)
	.align		4
.L_2:
        /*0010*/ 	.word	index@(_Z20matrixMultiplySimplePfS_S_i)
        /*0014*/ 	.word	0x00000000


	//----- nvinfo : EIATTR_MIN_STACK_SIZE
	.align		4
.L_3:
        /*0018*/ 	.byte	0x04, 0x12
        /*001a*/ 	.short	(.L_5 - .L_4)
	.align		4
.L_4:
        /*001c*/ 	.word	index@(_Z20matrixMultiplySimplePfS_S_i)
        /*0020*/ 	.word	0x00000000
.L_5:


//--------------------- .nv.compat                --------------------------
	.section	.nv.compat,"",@"SHT_CUDA_COMPAT_INFO"
	.align	4
        /*0000*/ 	.byte	0x02, 0x09, 0x00, 0x00, 0x02, 0x02, 0x01, 0x00, 0x02, 0x05, 0x05, 0x00, 0x03, 0x07, 0x01, 0x01
        /*0010*/ 	.byte	0x02, 0x03, 0x00, 0x00, 0x02, 0x06, 0x01, 0x00, 0x04, 0x0b, 0x08, 0x00, 0x09, 0x00, 0x00, 0x00
        /*0020*/ 	.byte	0x00, 0x00, 0x00, 0x00


//--------------------- .nv.info._Z20matrixMultiplySimplePfS_S_i --------------------------
	.section	.nv.info._Z20matrixMultiplySimplePfS_S_i,"",@"SHT_CUDA_INFO"
	.sectionflags	@""
	.align	4


	//----- nvinfo : EIATTR_CUDA_API_VERSION
	.align		4
        /*0000*/ 	.byte	0x04, 0x37
        /*0002*/ 	.short	(.L_7 - .L_6)
.L_6:
        /*0004*/ 	.word	0x00000082


	//----- nvinfo : EIATTR_KPARAM_INFO
	.align		4
.L_7:
        /*0008*/ 	.byte	0x04, 0x17
        /*000a*/ 	.short	(.L_9 - .L_8)
.L_8:
        /*000c*/ 	.word	0x00000000
        /*0010*/ 	.short	0x0003
        /*0012*/ 	.short	0x0018
        /*0014*/ 	.byte	0x00, 0xf0, 0x11, 0x00


	//----- nvinfo : EIATTR_KPARAM_INFO
	.align		4
.L_9:
        /*0018*/ 	.byte	0x04, 0x17
        /*001a*/ 	.short	(.L_11 - .L_10)
.L_10:
        /*001c*/ 	.word	0x00000000
        /*0020*/ 	.short	0x0002
        /*0022*/ 	.short	0x0010
        /*0024*/ 	.byte	0x00, 0xf5, 0x21, 0x00


	//----- nvinfo : EIATTR_KPARAM_INFO
	.align		4
.L_11:
        /*0028*/ 	.byte	0x04, 0x17
        /*002a*/ 	.short	(.L_13 - .L_12)
.L_12:
        /*002c*/ 	.word	0x00000000
        /*0030*/ 	.short	0x0001
        /*0032*/ 	.short	0x0008
        /*0034*/ 	.byte	0x00, 0xf5, 0x21, 0x00


	//----- nvinfo : EIATTR_KPARAM_INFO
	.align		4
.L_13:
        /*0038*/ 	.byte	0x04, 0x17
        /*003a*/ 	.short	(.L_15 - .L_14)
.L_14:
        /*003c*/ 	.word	0x00000000
        /*0040*/ 	.short	0x0000
        /*0042*/ 	.short	0x0000
        /*0044*/ 	.byte	0x00, 0xf5, 0x21, 0x00


	//----- nvinfo : EIATTR_SPARSE_MMA_MASK
	.align		4
.L_15:
        /*0048*/ 	.byte	0x03, 0x50
        /*004a*/ 	.short	0x0000


	//----- nvinfo : EIATTR_MAXREG_COUNT
	.align		4
        /*004c*/ 	.byte	0x03, 0x1b
        /*004e*/ 	.short	0x00ff


	//----- nvinfo : EIATTR_MERCURY_ISA_VERSION
	.align		4
        /*0050*/ 	.byte	0x03, 0x5f
        /*0052*/ 	.short	0x0101


	//----- nvinfo : EIATTR_VRC_CTA_INIT_COUNT
	.align		4
        /*0054*/ 	.byte	0x02, 0x4a
	.zero		1
	.zero		1


	//----- nvinfo : EIATTR_EXIT_INSTR_OFFSETS
	.align		4
        /*0058*/ 	.byte	0x04, 0x1c
        /*005a*/ 	.short	(.L_17 - .L_16)


	//   ....[0]....
.L_16:
        /*005c*/ 	.word	0x000000c0


	//   ....[1]....
        /*0060*/ 	.word	0x00000a90


	//----- nvinfo : EIATTR_CBANK_PARAM_SIZE
	.align		4
.L_17:
        /*0064*/ 	.byte	0x03, 0x19
        /*0066*/ 	.short	0x001c


	//----- nvinfo : EIATTR_PARAM_CBANK
	.align		4
        /*0068*/ 	.byte	0x04, 0x0a
        /*006a*/ 	.short	(.L_19 - .L_18)
	.align		4
.L_18:
        /*006c*/ 	.word	index@(.nv.constant0._Z20matrixMultiplySimplePfS_S_i)
        /*0070*/ 	.short	0x0380
        /*0072*/ 	.short	0x001c


	//----- nvinfo : EIATTR_SW_WAR
	.align		4
.L_19:
        /*0074*/ 	.byte	0x04, 0x36
        /*0076*/ 	.short	(.L_21 - .L_20)
.L_20:
        /*0078*/ 	.word	0x00000008
.L_21:


//--------------------- .nv.callgraph             --------------------------
	.section	.nv.callgraph,"",@"SHT_CUDA_CALLGRAPH"
	.align	4
	.sectionentsize	8
	.align		4
        /*0000*/ 	.word	0x00000000
	.align		4
        /*0004*/ 	.word	0xffffffff
	.align		4
        /*0008*/ 	.word	0x00000000
	.align		4
        /*000c*/ 	.word	0xfffffffe
	.align		4
        /*0010*/ 	.word	0x00000000
	.align		4
        /*0014*/ 	.word	0xfffffffd
	.align		4
        /*0018*/ 	.word	0x00000000
	.align		4
        /*001c*/ 	.word	0xfffffffc


//--------------------- .text._Z20matrixMultiplySimplePfS_S_i --------------------------
	.section	.text._Z20matrixMultiplySimplePfS_S_i,"ax",@progbits
	.align	128
        .global         _Z20matrixMultiplySimplePfS_S_i
        .type           _Z20matrixMultiplySimplePfS_S_i,@function
        .size           _Z20matrixMultiplySimplePfS_S_i,(.L_x_5 - _Z20matrixMultiplySimplePfS_S_i)
        .other          _Z20matrixMultiplySimplePfS_S_i,@"STO_CUDA_ENTRY STV_DEFAULT"
_Z20matrixMultiplySimplePfS_S_i:
.text._Z20matrixMultiplySimplePfS_S_i:
[----:B------:R-:W-:Y:S01]  /*0000*/  LDC R1, c[0x0][0x37c] ;  /* 0x0000df00ff017b82 */ /* 0x000fe20000000800 */
[----:B------:R-:W0:Y:S07]  /*0010*/  S2R R3, SR_TID.X ;  /* 0x0000000000037919 */ /* 0x000e2e0000002100 */
[----:B------:R-:W0:Y:S01]  /*0020*/  LDC R0, c[0x0][0x360] ;  /* 0x0000d800ff007b82 */ /* 0x000e220000000800 */
[----:B------:R-:W1:Y:S01]  /*0030*/  LDCU UR20, c[0x0][0x398] ;  /* 0x00007300ff1477ac */ /* 0x000e620008000800 */
[----:B------:R-:W2:Y:S06]  /*0040*/  S2R R2, SR_TID.Y ;  /* 0x0000000000027919 */ /* 0x000eac0000002200 */
[----:B------:R-:W0:Y:S08]  /*0050*/  S2UR UR4, SR_CTAID.X ;  /* 0x00000000000479c3 */ /* 0x000e300000002500 */
[----:B------:R-:W2:Y:S08]  /*0060*/  S2UR UR5, SR_CTAID.Y ;  /* 0x00000000000579c3 */ /* 0x000eb00000002600 */
[----:B------:R-:W2:Y:S01]  /*0070*/  LDC R13, c[0x0][0x364] ;  /* 0x0000d900ff0d7b82 */ /* 0x000ea20000000800 */
[----:B0-----:R-:W-:-:S02]  /*0080*/  IMAD R0, R0, UR4, R3 ;  /* 0x0000000400007c24 */ /* 0x001fc4000f8e0203 */
[----:B--2---:R-:W-:-:S05]  /*0090*/  IMAD R13, R13, UR5, R2 ;  /* 0x000000050d0d7c24 */ /* 0x004fca000f8e0202 */
[----:B------:R-:W-:-:S04]  /*00a0*/  VIMNMX R2, PT, PT, R0, R13, !PT ;  /* 0x0000000d00027248 */ /* 0x000fc80007fe0100 */
[----:B-1----:R-:W-:-:S13]  /*00b0*/  ISETP.GE.AND P0, PT, R2, UR20, PT ;  /* 0x0000001402007c0c */ /* 0x002fda000bf06270 */
[----:B------:R-:W-:Y:S05]  /*00c0*/  @P0 EXIT ;  /* 0x000000000000094d */ /* 0x000fea0003800000 */
[----:B------:R-:W-:Y:S01]  /*00d0*/  UISETP.GE.U32.AND UP0, UPT, UR20, 0x8, UPT ;  /* 0x000000081400788c */ /* 0x000fe2000bf06070 */
[----:B------:R-:W-:Y:S02]  /*00e0*/  HFMA2 R12, -RZ, RZ, 0, 0 ;  /* 0x00000000ff0c7431 */ /* 0x000fe400000001ff */
[----:B------:R-:W-:Y:S01]  /*00f0*/  IMAD R13, R13, UR20, RZ ;  /* 0x000000140d0d7c24 */ /* 0x000fe2000f8e02ff */
[----:B------:R-:W-:Y:S01]  /*0100*/  UMOV UR4, URZ ;  /* 0x000000ff00047c82 */ /* 0x000fe20008000000 */
[----:B------:R-:W0:Y:S04]  /*0110*/  LDCU.64 UR18, c[0x0][0x358] ;  /* 0x00006b00ff1277ac */ /* 0x000e280008000a00 */
[----:B------:R-:W-:Y:S05]  /*0120*/  BRA.U !UP0, `(.L_x_0) ;  /* 0x0000000508047547 */ /* 0x000fea000b800000 */
[----:B------:R-:W1:Y:S01]  /*0130*/  LDCU.128 UR24, c[0x0][0x380] ;  /* 0x00007000ff1877ac */ /* 0x000e620008000c00 */
[----:B------:R-:W-:Y:S02]  /*0140*/  MOV R12, RZ ;  /* 0x000000ff000c7202 */ /* 0x000fe40000000f00 */
[----:B------:R-:W-:Y:S01]  /*0150*/  MOV R14, R0 ;  /* 0x00000000000e7202 */ /* 0x000fe20000000f00 */
[----:B------:R-:W-:-:S04]  /*0160*/  ULOP3.LUT UR4, UR20, 0x7ffffff8, URZ, 0xc0, !UPT ;  /* 0x7ffffff814047892 */ /* 0x000fc8000f8ec0ff */
[----:B------:R-:W-:Y:S01]  /*0170*/  UIADD3 UR5, UPT, UPT, -UR4, URZ, URZ ;  /* 0x000000ff04057290 */ /* 0x000fe2000fffe1ff */
[----:B-1----:R-:W-:Y:S01]  /*0180*/  MOV R2, UR24 ;  /* 0x0000001800027c02 */ /* 0x002fe20008000f00 */
[----:B------:R-:W-:Y:S01]  /*0190*/  UIMAD.WIDE UR6, UR20, 0x8, UR26 ;  /* 0x00000008140678a5 */ /* 0x000fe2000f8e021a */
[----:B------:R-:W-:Y:S01]  /*01a0*/  MOV R3, UR25 ;  /* 0x0000001900037c02 */ /* 0x000fe20008000f00 */
[----:B------:R-:W-:Y:S02]  /*01b0*/  UIMAD.WIDE UR8, UR20, 0xc, UR26 ;  /* 0x0000000c140878a5 */ /* 0x000fe4000f8e021a */
[----:B------:R-:W-:Y:S01]  /*01c0*/  UIMAD.WIDE UR10, UR20, 0x10, UR26 ;  /* 0x00000010140a78a5 */ /* 0x000fe2000f8e021a */
[----:B------:R-:W-:Y:S01]  /*01d0*/  IMAD.WIDE.U32 R2, R13, 0x4, R2 ;  /* 0x000000040d027825 */ /* 0x000fe200078e0002 */
[----:B------:R-:W-:Y:S02]  /*01e0*/  UIMAD.WIDE UR12, UR20, 0x14, UR26 ;  /* 0x00000014140c78a5 */ /* 0x000fe4000f8e021a */
[----:B------:R-:W-:Y:S01]  /*01f0*/  UIMAD.WIDE UR14, UR20, 0x18, UR26 ;  /* 0x00000018140e78a5 */ /* 0x000fe2000f8e021a */
[----:B------:R-:W-:Y:S01]  /*0200*/  IADD3 R2, P0, PT, R2, 0x10, RZ ;  /* 0x0000001002027810 */ /* 0x000fe20007f1e0ff */
[----:B------:R-:W-:-:S03]  /*0210*/  UIMAD.WIDE UR16, UR20, 0x1c, UR26 ;  /* 0x0000001c141078a5 */ /* 0x000fc6000f8e021a */
[----:B------:R-:W-:-:S09]  /*0220*/  IADD3.X R3, PT, PT, RZ, R3, RZ, P0, !PT ;  /* 0x00000003ff037210 */ /* 0x000fd200007fe4ff */
.L_x_1:
[----:B------:R-:W-:Y:S01]  /*0230*/  UIMAD.WIDE UR22, UR20, 0x4, UR26 ;  /* 0x00000004141678a5 */ /* 0x000fe2000f8e021a */
[----:B------:R-:W-:Y:S02]  /*0240*/  IMAD.MOV.U32 R23, RZ, RZ, 0x4 ;  /* 0x00000004ff177424 */ /* 0x000fe400078e00ff */
[----:B------:R-:W-:Y:S01]  /*0250*/  HFMA2 R11, -RZ, RZ, 0, 2.384185791015625e-07 ;  /* 0x00000004ff0b7431 */ /* 0x000fe200000001ff */
[----:B------:R-:W-:Y:S01]  /*0260*/  MOV R25, 0x4 ;  /* 0x0000000400197802 */ /* 0x000fe20000000f00 */
[----:B0-----:R-:W2:Y:S01]  /*0270*/  LDG.E R21, desc[UR18][R2.64+-0x10] ;  /* 0xfffff01202157981 */ /* 0x001ea2000c1e1900 */
[C---:B------:R-:W-:Y:S01]  /*0280*/  IMAD.WIDE R22, R14.reuse, R23, UR26 ;  /* 0x0000001a0e167e25 */ /* 0x040fe2000f8e0217 */
[----:B------:R-:W-:Y:S02]  /*0290*/  MOV R8, UR22 ;  /* 0x0000001600087c02 */ /* 0x000fe40008000f00 */
[----:B------:R-:W-:Y:S01]  /*02a0*/  MOV R9, UR23 ;  /* 0x0000001700097c02 */ /* 0x000fe20008000f00 */
[----:B------:R-:W3:Y:S02]  /*02b0*/  LDG.E R19, desc[UR18][R2.64+-0xc] ;  /* 0xfffff41202137981 */ /* 0x000ee4000c1e1900 */
[----:B------:R-:W-:-:S02]  /*02c0*/  IMAD.WIDE R8, R14, 0x4, R8 ;  /* 0x000000040e087825 */ /* 0x000fc400078e0208 */
[----:B------:R-:W2:Y:S01]  /*02d0*/  LDG.E R22, desc[UR18][R22.64] ;  /* 0x0000001216167981 */ /* 0x000ea2000c1e1900 */
[----:B------:R-:W-:Y:S01]  /*02e0*/  MOV R5, 0x4 ;  /* 0x0000000400057802 */ /* 0x000fe20000000f00 */
[C---:B------:R-:W-:Y:S02]  /*02f0*/  IMAD.WIDE R24, R14.reuse, R25, UR6 ;  /* 0x000000060e187e25 */ /* 0x040fe4000f8e0219 */
[----:B------:R0:W3:Y:S02]  /*0300*/  LDG.E R20, desc[UR18][R8.64] ;  /* 0x0000001208147981 */ /* 0x0000e4000c1e1900 */
[----:B------:R-:W-:Y:S02]  /*0310*/  IMAD.WIDE R10, R14, R11, UR8 ;  /* 0x000000080e0a7e25 */ /* 0x000fe4000f8e020b */
[----:B------:R-:W4:Y:S04]  /*0320*/  LDG.E R18, desc[UR18][R24.64] ;  /* 0x0000001218127981 */ /* 0x000f28000c1e1900 */
[----:B------:R-:W4:Y:S01]  /*0330*/  LDG.E R17, desc[UR18][R2.64+-0x8] ;  /* 0xfffff81202117981 */ /* 0x000f22000c1e1900 */
[----:B0-----:R-:W-:-:S02]  /*0340*/  HFMA2 R9, -RZ, RZ, 0, 2.384185791015625e-07 ;  /* 0x00000004ff097431 */ /* 0x001fc400000001ff */
[----:B------:R-:W-:Y:S01]  /*0350*/  IMAD.MOV.U32 R7, RZ, RZ, 0x4 ;  /* 0x00000004ff077424 */ /* 0x000fe200078e00ff */
[----:B------:R0:W5:Y:S01]  /*0360*/  LDG.E R16, desc[UR18][R10.64] ;  /* 0x000000120a107981 */ /* 0x000162000c1e1900 */
[----:B------:R-:W-:-:S03]  /*0370*/  IMAD.WIDE R4, R14, R5, UR10 ;  /* 0x0000000a0e047e25 */ /* 0x000fc6000f8e0205 */
[----:B------:R-:W5:Y:S01]  /*0380*/  LDG.E R15, desc[UR18][R2.64+-0x4] ;  /* 0xfffffc12020f7981 */ /* 0x000f62000c1e1900 */
[C---:B------:R-:W-:Y:S01]  /*0390*/  IMAD.WIDE R6, R14.reuse, R7, UR12 ;  /* 0x0000000c0e067e25 */ /* 0x040fe2000f8e0207 */
[----:B------:R-:W-:Y:S02]  /*03a0*/  MOV R27, 0x4 ;  /* 0x00000004001b7802 */ /* 0x000fe40000000f00 */
[----:B------:R1:W5:Y:S01]  /*03b0*/  LDG.E R4, desc[UR18][R4.64] ;  /* 0x0000001204047981 */ /* 0x000362000c1e1900 */
[----:B------:R-:W-:-:S03]  /*03c0*/  IMAD.WIDE R8, R14, R9, UR14 ;  /* 0x0000000e0e087e25 */ /* 0x000fc6000f8e0209 */
[----:B------:R-:W5:Y:S01]  /*03d0*/  LDG.E R23, desc[UR18][R2.64] ;  /* 0x0000001202177981 */ /* 0x000f62000c1e1900 */
[----:B0-----:R-:W-:-:S03]  /*03e0*/  IMAD.WIDE R10, R14, R27, UR16 ;  /* 0x000000100e0a7e25 */ /* 0x001fc6000f8e021b */
[----:B------:R-:W5:Y:S04]  /*03f0*/  LDG.E R7, desc[UR18][R6.64] ;  /* 0x0000001206077981 */ /* 0x000f68000c1e1900 */
[----:B------:R-:W5:Y:S04]  /*0400*/  LDG.E R24, desc[UR18][R2.64+0x4] ;  /* 0x0000041202187981 */ /* 0x000f68000c1e1900 */
[----:B------:R-:W5:Y:S04]  /*0410*/  LDG.E R8, desc[UR18][R8.64] ;  /* 0x0000001208087981 */ /* 0x000f68000c1e1900 */
[----:B------:R-:W5:Y:S04]  /*0420*/  LDG.E R25, desc[UR18][R2.64+0x8] ;  /* 0x0000081202197981 */ /* 0x000f68000c1e1900 */
[----:B------:R-:W5:Y:S04]  /*0430*/  LDG.E R10, desc[UR18][R10.64] ;  /* 0x000000120a0a7981 */ /* 0x000f68000c1e1900 */
[----:B------:R0:W5:Y:S01]  /*0440*/  LDG.E R27, desc[UR18][R2.64+0xc] ;  /* 0x00000c12021b7981 */ /* 0x000162000c1e1900 */
[----:B------:R-:W-:-:S04]  /*0450*/  UIADD3 UR5, UPT, UPT, UR5, 0x8, URZ ;  /* 0x0000000805057890 */ /* 0x000fc8000fffe0ff */
[----:B------:R-:W-:Y:S01]  /*0460*/  UISETP.NE.AND UP0, UPT, UR5, URZ, UPT ;  /* 0x000000ff0500728c */ /* 0x000fe2000bf05270 */
[----:B-1----:R-:W-:Y:S02]  /*0470*/  MOV R5, UR20 ;  /* 0x0000001400057c02 */ /* 0x002fe40008000f00 */
[----:B0-----:R-:W-:Y:S02]  /*0480*/  IADD3 R2, P0, PT, R2, 0x20, RZ ;  /* 0x0000002002027810 */ /* 0x001fe40007f1e0ff */
[----:B------:R-:W-:Y:S02]  /*0490*/  LEA R14, R5, R14, 0x3 ;  /* 0x0000000e050e7211 */ /* 0x000fe400078e18ff */
[----:B------:R-:W-:Y:S01]  /*04a0*/  IADD3.X R3, PT, PT, RZ, R3, RZ, P0, !PT ;  /* 0x00000003ff037210 */ /* 0x000fe200007fe4ff */
[----:B--2---:R-:W-:-:S04]  /*04b0*/  FFMA R22, R21, R22, R12 ;  /* 0x0000001615167223 */ /* 0x004fc8000000000c */
[----:B---3--:R-:W-:-:S04]  /*04c0*/  FFMA R20, R19, R20, R22 ;  /* 0x0000001413147223 */ /* 0x008fc80000000016 */
[----:B----4-:R-:W-:-:S04]  /*04d0*/  FFMA R18, R17, R18, R20 ;  /* 0x0000001211127223 */ /* 0x010fc80000000014 */
[----:B-----5:R-:W-:-:S04]  /*04e0*/  FFMA R16, R15, R16, R18 ;  /* 0x000000100f107223 */ /* 0x020fc80000000012 */
[----:B------:R-:W-:-:S04]  /*04f0*/  FFMA R23, R23, R4, R16 ;  /* 0x0000000417177223 */ /* 0x000fc80000000010 */
[----:B------:R-:W-:-:S04]  /*0500*/  FFMA R24, R24, R7, R23 ;  /* 0x0000000718187223 */ /* 0x000fc80000000017 */
[----:B------:R-:W-:-:S04]  /*0510*/  FFMA R8, R25, R8, R24 ;  /* 0x0000000819087223 */ /* 0x000fc80000000018 */
[----:B------:R-:W-:Y:S01]  /*0520*/  FFMA R12, R27, R10, R8 ;  /* 0x0000000a1b0c7223 */ /* 0x000fe20000000008 */
[----:B------:R-:W-:Y:S06]  /*0530*/  BRA.U UP0, `(.L_x_1) ;  /* 0xfffffffd003c7547 */ /* 0x000fec000b83ffff */
.L_x_0:
[----:B------:R-:W-:-:S04]  /*0540*/  ULOP3.LUT UR6, UR20, 0x7, URZ, 0xc0, !UPT ;  /* 0x0000000714067892 */ /* 0x000fc8000f8ec0ff */
[----:B------:R-:W-:-:S09]  /*0550*/  UISETP.NE.AND UP0, UPT, UR6, URZ, UPT ;  /* 0x000000ff0600728c */ /* 0x000fd2000bf05270 */
[----:B------:R-:W-:Y:S05]  /*0560*/  BRA.U !UP0, `(.L_x_2) ;  /* 0x0000000508387547 */ /* 0x000fea000b800000 */
[----:B------:R-:W-:Y:S02]  /*0570*/  UISETP.GE.U32.AND UP0, UPT, UR6, 0x4, UPT ;  /* 0x000000040600788c */ /* 0x000fe4000bf06070 */
[----:B------:R-:W-:-:S04]  /*0580*/  ULOP3.LUT UR5, UR20, 0x3, URZ, 0xc0, !UPT ;  /* 0x0000000314057892 */ /* 0x000fc8000f8ec0ff */
[----:B------:R-:W-:-:S03]  /*0590*/  UISETP.NE.AND UP1, UPT, UR5, URZ, UPT ;  /* 0x000000ff0500728c */ /* 0x000fc6000bf25270 */
[----:B------:R-:W-:Y:S08]  /*05a0*/  BRA.U !UP0, `(.L_x_3) ;  /* 0x00000001087c7547 */ /* 0x000ff0000b800000 */
[----:B------:R-:W1:Y:S01]  /*05b0*/  LDC.64 R6, c[0x0][0x388] ;  /* 0x0000e200ff067b82 */ /* 0x000e620000000a00 */
[----:B------:R-:W2:Y:S01]  /*05c0*/  LDCU.64 UR6, c[0x0][0x380] ;  /* 0x00007000ff0677ac */ /* 0x000ea20008000a00 */
[----:B------:R-:W-:Y:S01]  /*05d0*/  IMAD.U32 R9, RZ, RZ, UR4 ;  /* 0x00000004ff097e24 */ /* 0x000fe2000f8e00ff */
[C---:B------:R-:W-:Y:S02]  /*05e0*/  IADD3 R3, PT, PT, R13.reuse, UR4, RZ ;  /* 0x000000040d037c10 */ /* 0x040fe4000fffe0ff */
[----:B------:R-:W-:Y:S01]  /*05f0*/  IADD3 R10, P0, PT, R13, UR4, RZ ;  /* 0x000000040d0a7c10 */ /* 0x000fe2000ff1e0ff */
[----:B------:R-:W-:Y:S01]  /*0600*/  IMAD R9, R9, UR20, R0 ;  /* 0x0000001409097c24 */ /* 0x000fe2000f8e0200 */
[----:B------:R-:W-:Y:S01]  /*0610*/  MOV R11, UR20 ;  /* 0x00000014000b7c02 */ /* 0x000fe20008000f00 */
[----:B------:R-:W3:Y:S01]  /*0620*/  LDC.64 R4, c[0x0][0x380] ;  /* 0x0000e000ff047b82 */ /* 0x000ee20000000a00 */
[----:B------:R-:W-:Y:S01]  /*0630*/  MOV R15, UR20 ;  /* 0x00000014000f7c02 */ /* 0x000fe20008000f00 */
[----:B-1----:R-:W-:Y:S01]  /*0640*/  IMAD.WIDE R6, R9, 0x4, R6 ;  /* 0x0000000409067825 */ /* 0x002fe200078e0206 */
[----:B------:R-:W-:-:S05]  /*0650*/  MOV R9, UR20 ;  /* 0x0000001400097c02 */ /* 0x000fca0008000f00 */
[----:B------:R-:W-:Y:S02]  /*0660*/  IMAD.WIDE R8, R9, 0x4, R6 ;  /* 0x0000000409087825 */ /* 0x000fe400078e0206 */
[----:B0-----:R-:W4:Y:S02]  /*0670*/  LDG.E R6, desc[UR18][R6.64] ;  /* 0x0000001206067981 */ /* 0x001f24000c1e1900 */
[----:B---3--:R-:W-:Y:S01]  /*0680*/  IMAD.WIDE.U32 R4, R3, 0x4, R4 ;  /* 0x0000000403047825 */ /* 0x008fe200078e0004 */
[----:B------:R-:W-:Y:S01]  /*0690*/  IADD3.X R3, PT, PT, RZ, RZ, RZ, P0, !PT ;  /* 0x000000ffff037210 */ /* 0x000fe200007fe4ff */
[----:B------:R-:W3:Y:S01]  /*06a0*/  LDG.E R17, desc[UR18][R8.64] ;  /* 0x0000001208117981 */ /* 0x000ee2000c1e1900 */
[----:B--2---:R-:W-:-:S03]  /*06b0*/  LEA R2, P0, R10, UR6, 0x2 ;  /* 0x000000060a027c11 */ /* 0x004fc6000f8010ff */
[----:B------:R-:W4:Y:S01]  /*06c0*/  LDG.E R5, desc[UR18][R4.64] ;  /* 0x0000001204057981 */ /* 0x000f22000c1e1900 */
[----:B------:R-:W-:Y:S01]  /*06d0*/  LEA.HI.X R3, R10, UR7, R3, 0x2, P0 ;  /* 0x000000070a037c11 */ /* 0x000fe200080f1403 */
[----:B------:R-:W-:-:S04]  /*06e0*/  IMAD.WIDE R10, R11, 0x4, R8 ;  /* 0x000000040b0a7825 */ /* 0x000fc800078e0208 */
[----:B------:R-:W3:Y:S01]  /*06f0*/  LDG.E R16, desc[UR18][R2.64+0x4] ;  /* 0x0000041202107981 */ /* 0x000ee2000c1e1900 */
[----:B------:R-:W-:-:S03]  /*0700*/  IMAD.WIDE R14, R15, 0x4, R10 ;  /* 0x000000040f0e7825 */ /* 0x000fc600078e020a */
[----:B------:R-:W2:Y:S04]  /*0710*/  LDG.E R19, desc[UR18][R10.64] ;  /* 0x000000120a137981 */ /* 0x000ea8000c1e1900 */
[----:B------:R-:W2:Y:S04]  /*0720*/  LDG.E R18, desc[UR18][R2.64+0x8] ;  /* 0x0000081202127981 */ /* 0x000ea8000c1e1900 */
[----:B------:R-:W5:Y:S04]  /*0730*/  LDG.E R20, desc[UR18][R2.64+0xc] ;  /* 0x00000c1202147981 */ /* 0x000f68000c1e1900 */
[----:B------:R-:W5:Y:S01]  /*0740*/  LDG.E R14, desc[UR18][R14.64] ;  /* 0x000000120e0e7981 */ /* 0x000f62000c1e1900 */
[----:B------:R-:W-:Y:S01]  /*0750*/  UIADD3 UR4, UPT, UPT, UR4, 0x4, URZ ;  /* 0x0000000404047890 */ /* 0x000fe2000fffe0ff */
[----:B----4-:R-:W-:-:S04]  /*0760*/  FFMA R5, R5, R6, R12 ;  /* 0x0000000605057223 */ /* 0x010fc8000000000c */
[----:B---3--:R-:W-:-:S04]  /*0770*/  FFMA R5, R16, R17, R5 ;  /* 0x0000001110057223 */ /* 0x008fc80000000005 */
[----:B--2---:R-:W-:-:S04]  /*0780*/  FFMA R5, R18, R19, R5 ;  /* 0x0000001312057223 */ /* 0x004fc80000000005 */
[----:B-----5:R-:W-:-:S07]  /*0790*/  FFMA R12, R20, R14, R5 ;  /* 0x0000000e140c7223 */ /* 0x020fce0000000005 */
.L_x_3:
[----:B------:R-:W-:Y:S05]  /*07a0*/  BRA.U !UP1, `(.L_x_2) ;  /* 0x0000000109a87547 */ /* 0x000fea000b800000 */
[----:B------:R-:W-:Y:S01]  /*07b0*/  UISETP.NE.AND UP0, UPT, UR5, 0x1, UPT ;  /* 0x000000010500788c */ /* 0x000fe2000bf05270 */
[----:B------:R-:W-:Y:S01]  /*07c0*/  MOV R7, UR4 ;  /* 0x0000000400077c02 */ /* 0x000fe20008000f00 */
[----:B------:R-:W-:Y:S02]  /*07d0*/  ULOP3.LUT UR5, UR20, 0x1, URZ, 0xc0, !UPT ;  /* 0x0000000114057892 */ /* 0x000fe4000f8ec0ff */
[----:B------:R-:W-:Y:S02]  /*07e0*/  MOV R15, UR20 ;  /* 0x00000014000f7c02 */ /* 0x000fe40008000f00 */
[----:B------:R-:W-:Y:S01]  /*07f0*/  UISETP.NE.U32.AND UP1, UPT, UR5, 0x1, UPT ;  /* 0x000000010500788c */ /* 0x000fe2000bf25070 */
[----:B------:R-:W-:-:S04]  /*0800*/  PLOP3.LUT P1, PT, PT, PT, UP0, 0x80, 0x8 ;  /* 0x000000000008781c */ /* 0x000fc80003f2f008 */
[----:B------:R-:W1:Y:S01]  /*0810*/  @UP0 LDCU.128 UR8, c[0x0][0x380] ;  /* 0x00007000ff0807ac */ /* 0x000e620008000c00 */
[----:B------:R-:W-:Y:S01]  /*0820*/  PLOP3.LUT P0, PT, PT, PT, UP1, 0x80, 0x8 ;  /* 0x000000000008781c */ /* 0x000fe20003f0f018 */
[----:B------:R-:W2:Y:S04]  /*0830*/  @UP0 LDCU.64 UR6, c[0x0][0x380] ;  /* 0x00007000ff0607ac */ /* 0x000ea80008000a00 */
[----:B------:R-:W3:Y:S03]  /*0840*/  @!UP1 LDCU.128 UR12, c[0x0][0x380] ;  /* 0x00007000ff0c97ac */ /* 0x000ee60008000c00 */
[C---:B------:R-:W-:Y:S02]  /*0850*/  @P1 IADD3 R3, PT, PT, R13.reuse, UR4, RZ ;  /* 0x000000040d031c10 */ /* 0x040fe4000fffe0ff */
[----:B------:R-:W-:Y:S01]  /*0860*/  @P1 IADD3 R6, P2, PT, R13, UR4, RZ ;  /* 0x000000040d061c10 */ /* 0x000fe2000ff5e0ff */
[----:B------:R-:W-:Y:S01]  /*0870*/  @UP0 UIADD3 UR4, UPT, UPT, UR4, 0x2, URZ ;  /* 0x0000000204040890 */ /* 0x000fe2000fffe0ff */
[----:B-1----:R-:W-:Y:S01]  /*0880*/  MOV R11, UR9 ;  /* 0x00000009000b7c02 */ /* 0x002fe20008000f00 */
[----:B------:R-:W-:Y:S01]  /*0890*/  IMAD.U32 R10, RZ, RZ, UR8 ;  /* 0x00000008ff0a7e24 */ /* 0x000fe2000f8e00ff */
[----:B------:R-:W-:-:S02]  /*08a0*/  MOV R4, UR10 ;  /* 0x0000000a00047c02 */ /* 0x000fc40008000f00 */
[----:B------:R-:W-:Y:S01]  /*08b0*/  MOV R5, UR11 ;  /* 0x0000000b00057c02 */ /* 0x000fe20008000f00 */
[----:B------:R-:W-:-:S04]  /*08c0*/  @P1 IMAD.WIDE.U32 R10, R3, 0x4, R10 ;  /* 0x00000004030a1825 */ /* 0x000fc800078e000a */
[----:B------:R-:W-:Y:S01]  /*08d0*/  @P1 IMAD R3, R7, UR20, R0 ;  /* 0x0000001407031c24 */ /* 0x000fe2000f8e0200 */
[----:B------:R-:W-:Y:S01]  /*08e0*/  @P1 IADD3.X R7, PT, PT, RZ, RZ, RZ, P2, !PT ;  /* 0x000000ffff071210 */ /* 0x000fe200017fe4ff */
[----:B------:R-:W-:Y:S01]  /*08f0*/  IMAD.U32 R19, RZ, RZ, UR4 ;  /* 0x00000004ff137e24 */ /* 0x000fe2000f8e00ff */
[C---:B--2---:R-:W-:Y:S01]  /*0900*/  @P1 LEA R2, P2, R6.reuse, UR6, 0x2 ;  /* 0x0000000606021c11 */ /* 0x044fe2000f8410ff */
[----:B------:R-:W-:Y:S01]  /*0910*/  @P1 IMAD.WIDE R4, R3, 0x4, R4 ;  /* 0x0000000403041825 */ /* 0x000fe200078e0204 */
[----:B------:R-:W-:Y:S01]  /*0920*/  @!P0 IADD3 R17, PT, PT, R13, UR4, RZ ;  /* 0x000000040d118c10 */ /* 0x000fe2000fffe0ff */
[----:B0-----:R-:W2:Y:S01]  /*0930*/  @P1 LDG.E R11, desc[UR18][R10.64] ;  /* 0x000000120a0b1981 */ /* 0x001ea2000c1e1900 */
[----:B------:R-:W-:Y:S01]  /*0940*/  @P1 LEA.HI.X R3, R6, UR7, R7, 0x2, P2 ;  /* 0x0000000706031c11 */ /* 0x000fe200090f1407 */
[----:B------:R-:W-:Y:S01]  /*0950*/  @!P0 IMAD R19, R19, UR20, R0 ;  /* 0x0000001413138c24 */ /* 0x000fe2000f8e0200 */
[----:B---3--:R-:W-:Y:S01]  /*0960*/  MOV R6, UR12 ;  /* 0x0000000c00067c02 */ /* 0x008fe20008000f00 */
[----:B------:R-:W-:Y:S01]  /*0970*/  @P1 IMAD.WIDE R14, R15, 0x4, R4 ;  /* 0x000000040f0e1825 */ /* 0x000fe200078e0204 */
[----:B------:R-:W-:Y:S01]  /*0980*/  MOV R7, UR13 ;  /* 0x0000000d00077c02 */ /* 0x000fe20008000f00 */
[----:B------:R-:W2:Y:S01]  /*0990*/  @P1 LDG.E R4, desc[UR18][R4.64] ;  /* 0x0000001204041981 */ /* 0x000ea2000c1e1900 */
[----:B------:R-:W-:-:S02]  /*09a0*/  MOV R8, UR14 ;  /* 0x0000000e00087c02 */ /* 0x000fc40008000f00 */
[----:B------:R-:W-:Y:S01]  /*09b0*/  MOV R9, UR15 ;  /* 0x0000000f00097c02 */ /* 0x000fe20008000f00 */
[----:B------:R-:W-:Y:S01]  /*09c0*/  @!P0 IMAD.WIDE.U32 R6, R17, 0x4, R6 ;  /* 0x0000000411068825 */ /* 0x000fe200078e0006 */
[----:B------:R-:W3:Y:S03]  /*09d0*/  @P1 LDG.E R14, desc[UR18][R14.64] ;  /* 0x000000120e0e1981 */ /* 0x000ee6000c1e1900 */
[----:B------:R-:W-:Y:S01]  /*09e0*/  @!P0 IMAD.WIDE R8, R19, 0x4, R8 ;  /* 0x0000000413088825 */ /* 0x000fe200078e0208 */
[----:B------:R-:W3:Y:S04]  /*09f0*/  @P1 LDG.E R2, desc[UR18][R2.64+0x4] ;  /* 0x0000041202021981 */ /* 0x000ee8000c1e1900 */
[----:B------:R-:W4:Y:S04]  /*0a00*/  @!P0 LDG.E R7, desc[UR18][R6.64] ;  /* 0x0000001206078981 */ /* 0x000f28000c1e1900 */
[----:B------:R-:W4:Y:S01]  /*0a10*/  @!P0 LDG.E R8, desc[UR18][R8.64] ;  /* 0x0000001208088981 */ /* 0x000f22000c1e1900 */
[----:B--2---:R-:W-:-:S04]  /*0a20*/  @P1 FFMA R11, R11, R4, R12 ;  /* 0x000000040b0b1223 */ /* 0x004fc8000000000c */
[----:B---3--:R-:W-:-:S04]  /*0a30*/  @P1 FFMA R12, R2, R14, R11 ;  /* 0x0000000e020c1223 */ /* 0x008fc8000000000b */
[----:B----4-:R-:W-:-:S07]  /*0a40*/  @!P0 FFMA R12, R7, R8, R12 ;  /* 0x00000008070c8223 */ /* 0x010fce000000000c */
.L_x_2:
[----:B------:R-:W1:Y:S01]  /*0a50*/  LDC.64 R2, c[0x0][0x390] ;  /* 0x0000e400ff027b82 */ /* 0x000e620000000a00 */
[----:B------:R-:W-:-:S05]  /*0a60*/  IADD3 R13, PT, PT, R0, R13, RZ ;  /* 0x0000000d000d7210 */ /* 0x000fca0007ffe0ff */
[----:B-1----:R-:W-:-:S05]  /*0a70*/  IMAD.WIDE R2, R13, 0x4, R2 ;  /* 0x000000040d027825 */ /* 0x002fca00078e0202 */
[----:B0-----:R-:W-:Y:S01]  /*0a80*/  STG.E desc[UR18][R2.64], R12 ;  /* 0x0000000c02007986 */ /* 0x001fe2000c101912 */
[----:B------:R-:W-:Y:S05]  /*0a90*/  EXIT ;  /* 0x000000000000794d */ /* 0x000fea0003800000 */
.L_x_4:
[----:B------:R-:W-:-:S00]  /*0aa0*/  BRA `(.L_x_4) ;  /* 0xfffffffc00fc7947 */ /* 0x000fc0000383ffff */
[----:B------:R-:W-:-:S00]  /*0ab0*/  NOP ;  /* 0x0000000000007918 */ /* 0x000fc00000000000 */
        /* <DEDUP_REMOVED lines=12> */
.L_x_5:


//--------------------- .nv.shared.reserved.0     --------------------------
	.section	.nv.shared.reserved.0,"aw",@nobits
	.weak		__nv_reservedSMEM_offset_0_alias
	.size		__nv_reservedSMEM_offset_0_alias, 0, 64
	.other		__nv_reservedSMEM_offset_0_alias,@"STO_CUDA_RESERVED_SHARED STV_DEFAULT"
__nv_reservedSMEM_offset_0_alias:
	.zero		0
	.zero		64


//--------------------- .nv.constant0._Z20matrixMultiplySimplePfS_S_i --------------------------
	.section	.nv.constant0._Z20matrixMultiplySimplePfS_S_i,"a",@progbits
	.sectionflags	@""
	.align	4
.nv.constant0._Z20matrixMultiplySimplePfS_S_i:
	.zero		924


//--------------------- SYMBOLS --------------------------

	.type		.nv.reservedSmem.offset0,@object
	.size		.nv.reservedSmem.offset0,0x4
